//
// Generated by NVIDIA NVVM Compiler
//
// Compiler Build ID: CL-36424714
// Cuda compilation tools, release 13.0, V13.0.88
// Based on NVVM 20.0.0
//

.version 9.0
.target sm_100
.address_size 64

	// .globl	gravity
.const .align 4 .f32 G = 0f3A83126F;

.visible .entry gravity(
	.param .f32 gravity_param_0,
	.param .u64 .ptr .align 1 gravity_param_1,
	.param .u64 .ptr .align 1 gravity_param_2,
	.param .u32 gravity_param_3,
	.param .u64 .ptr .align 1 gravity_param_4,
	.param .u64 .ptr .align 1 gravity_param_5,
	.param .u32 gravity_param_6,
	.param .u32 gravity_param_7
)
{
	.reg .pred 	%p<18>;
	.reg .b32 	%r<57>;
	.reg .b32 	%f<130>;
	.reg .b64 	%rd<26>;

	ld.param.f32 	%f20, [gravity_param_0];
	ld.param.u64 	%rd11, [gravity_param_1];
	ld.param.u64 	%rd12, [gravity_param_2];
	ld.param.u32 	%r12, [gravity_param_3];
	ld.param.u64 	%rd9, [gravity_param_4];
	ld.param.u64 	%rd10, [gravity_param_5];
	ld.param.u32 	%r13, [gravity_param_6];
	ld.param.u32 	%r14, [gravity_param_7];
	cvta.to.global.u64 	%rd1, %rd12;
	cvta.to.global.u64 	%rd2, %rd11;
	mov.u32 	%r16, %tid.x;
	mov.u32 	%r17, %ctaid.x;
	mov.u32 	%r18, %ntid.x;
	mad.lo.s32 	%r1, %r17, %r18, %r16;
	mov.u32 	%r19, %tid.y;
	mov.u32 	%r20, %ctaid.y;
	mov.u32 	%r21, %ntid.y;
	mad.lo.s32 	%r22, %r20, %r21, %r19;
	setp.ge.s32 	%p1, %r1, %r13;
	setp.ge.s32 	%p2, %r22, %r14;
	or.pred  	%p3, %p1, %p2;
	@%p3 bra 	$L__BB0_11;
	mul.lo.s32 	%r3, %r13, %r22;
	setp.lt.s32 	%p4, %r12, 1;
	mov.f32 	%f128, 0f00000000;
	mov.f32 	%f129, %f128;
	@%p4 bra 	$L__BB0_10;
	ld.const.f32 	%f1, [G];
	and.b32  	%r4, %r12, 3;
	setp.lt.u32 	%p5, %r12, 4;
	mov.f32 	%f129, 0f00000000;
	mov.b32 	%r56, 0;
	mov.f32 	%f128, %f129;
	@%p5 bra 	$L__BB0_5;
	and.b32  	%r56, %r12, 2147483644;
	neg.s32 	%r54, %r56;
	add.s64 	%rd25, %rd2, 8;
	add.s64 	%rd24, %rd1, 8;
	mov.f32 	%f129, 0f00000000;
$L__BB0_4:
	.pragma "nounroll";
	ld.global.u32 	%r24, [%rd25+-8];
	sub.s32 	%r25, %r24, %r1;
	cvt.rn.f32.s32 	%f25, %r25;
	ld.global.u32 	%r26, [%rd24+-8];
	sub.s32 	%r27, %r26, %r22;
	cvt.rn.f32.s32 	%f26, %r27;
	mul.f32 	%f27, %f26, %f26;
	fma.rn.f32 	%f28, %f25, %f25, %f27;
	setp.neu.f32 	%p6, %f28, 0f00000000;
	rcp.rn.f32 	%f29, %f28;
	selp.f32 	%f30, %f29, 0f00000000, %p6;
	mul.f32 	%f31, %f30, %f25;
	mul.f32 	%f32, %f30, %f26;
	mul.f32 	%f33, %f1, %f31;
	mul.f32 	%f34, %f20, %f33;
	fma.rn.f32 	%f35, %f30, %f34, %f128;
	mul.f32 	%f36, %f1, %f32;
	mul.f32 	%f37, %f20, %f36;
	fma.rn.f32 	%f38, %f30, %f37, %f129;
	ld.global.u32 	%r28, [%rd25+-4];
	sub.s32 	%r29, %r28, %r1;
	cvt.rn.f32.s32 	%f39, %r29;
	ld.global.u32 	%r30, [%rd24+-4];
	sub.s32 	%r31, %r30, %r22;
	cvt.rn.f32.s32 	%f40, %r31;
	mul.f32 	%f41, %f40, %f40;
	fma.rn.f32 	%f42, %f39, %f39, %f41;
	setp.neu.f32 	%p7, %f42, 0f00000000;
	rcp.rn.f32 	%f43, %f42;
	selp.f32 	%f44, %f43, 0f00000000, %p7;
	mul.f32 	%f45, %f44, %f39;
	mul.f32 	%f46, %f44, %f40;
	mul.f32 	%f47, %f1, %f45;
	mul.f32 	%f48, %f20, %f47;
	fma.rn.f32 	%f49, %f44, %f48, %f35;
	mul.f32 	%f50, %f1, %f46;
	mul.f32 	%f51, %f20, %f50;
	fma.rn.f32 	%f52, %f44, %f51, %f38;
	ld.global.u32 	%r32, [%rd25];
	sub.s32 	%r33, %r32, %r1;
	cvt.rn.f32.s32 	%f53, %r33;
	ld.global.u32 	%r34, [%rd24];
	sub.s32 	%r35, %r34, %r22;
	cvt.rn.f32.s32 	%f54, %r35;
	mul.f32 	%f55, %f54, %f54;
	fma.rn.f32 	%f56, %f53, %f53, %f55;
	setp.neu.f32 	%p8, %f56, 0f00000000;
	rcp.rn.f32 	%f57, %f56;
	selp.f32 	%f58, %f57, 0f00000000, %p8;
	mul.f32 	%f59, %f58, %f53;
	mul.f32 	%f60, %f58, %f54;
	mul.f32 	%f61, %f1, %f59;
	mul.f32 	%f62, %f20, %f61;
	fma.rn.f32 	%f63, %f58, %f62, %f49;
	mul.f32 	%f64, %f1, %f60;
	mul.f32 	%f65, %f20, %f64;
	fma.rn.f32 	%f66, %f58, %f65, %f52;
	ld.global.u32 	%r36, [%rd25+4];
	sub.s32 	%r37, %r36, %r1;
	cvt.rn.f32.s32 	%f67, %r37;
	ld.global.u32 	%r38, [%rd24+4];
	sub.s32 	%r39, %r38, %r22;
	cvt.rn.f32.s32 	%f68, %r39;
	mul.f32 	%f69, %f68, %f68;
	fma.rn.f32 	%f70, %f67, %f67, %f69;
	setp.neu.f32 	%p9, %f70, 0f00000000;
	rcp.rn.f32 	%f71, %f70;
	selp.f32 	%f72, %f71, 0f00000000, %p9;
	mul.f32 	%f73, %f72, %f67;
	mul.f32 	%f74, %f72, %f68;
	mul.f32 	%f75, %f1, %f73;
	mul.f32 	%f76, %f20, %f75;
	fma.rn.f32 	%f128, %f72, %f76, %f63;
	mul.f32 	%f77, %f1, %f74;
	mul.f32 	%f78, %f20, %f77;
	fma.rn.f32 	%f129, %f72, %f78, %f66;
	add.s32 	%r54, %r54, 4;
	add.s64 	%rd25, %rd25, 16;
	add.s64 	%rd24, %rd24, 16;
	setp.ne.s32 	%p10, %r54, 0;
	@%p10 bra 	$L__BB0_4;
$L__BB0_5:
	setp.eq.s32 	%p11, %r4, 0;
	@%p11 bra 	$L__BB0_10;
	setp.eq.s32 	%p12, %r4, 1;
	@%p12 bra 	$L__BB0_8;
	mul.wide.u32 	%rd13, %r56, 4;
	add.s64 	%rd14, %rd2, %rd13;
	ld.global.u32 	%r40, [%rd14];
	sub.s32 	%r41, %r40, %r1;
	cvt.rn.f32.s32 	%f80, %r41;
	add.s64 	%rd15, %rd1, %rd13;
	ld.global.u32 	%r42, [%rd15];
	sub.s32 	%r43, %r42, %r22;
	cvt.rn.f32.s32 	%f81, %r43;
	mul.f32 	%f82, %f81, %f81;
	fma.rn.f32 	%f83, %f80, %f80, %f82;
	setp.neu.f32 	%p13, %f83, 0f00000000;
	rcp.rn.f32 	%f84, %f83;
	selp.f32 	%f85, %f84, 0f00000000, %p13;
	mul.f32 	%f86, %f85, %f80;
	mul.f32 	%f87, %f85, %f81;
	mul.f32 	%f88, %f1, %f86;
	mul.f32 	%f89, %f20, %f88;
	fma.rn.f32 	%f90, %f85, %f89, %f128;
	mul.f32 	%f91, %f1, %f87;
	mul.f32 	%f92, %f20, %f91;
	fma.rn.f32 	%f93, %f85, %f92, %f129;
	ld.global.u32 	%r44, [%rd14+4];
	sub.s32 	%r45, %r44, %r1;
	cvt.rn.f32.s32 	%f94, %r45;
	ld.global.u32 	%r46, [%rd15+4];
	sub.s32 	%r47, %r46, %r22;
	cvt.rn.f32.s32 	%f95, %r47;
	mul.f32 	%f96, %f95, %f95;
	fma.rn.f32 	%f97, %f94, %f94, %f96;
	setp.neu.f32 	%p14, %f97, 0f00000000;
	rcp.rn.f32 	%f98, %f97;
	selp.f32 	%f99, %f98, 0f00000000, %p14;
	mul.f32 	%f100, %f99, %f94;
	mul.f32 	%f101, %f99, %f95;
	mul.f32 	%f102, %f1, %f100;
	mul.f32 	%f103, %f20, %f102;
	fma.rn.f32 	%f128, %f99, %f103, %f90;
	mul.f32 	%f104, %f1, %f101;
	mul.f32 	%f105, %f20, %f104;
	fma.rn.f32 	%f129, %f99, %f105, %f93;
	add.s32 	%r56, %r56, 2;
$L__BB0_8:
	and.b32  	%r48, %r12, 1;
	setp.eq.b32 	%p15, %r48, 1;
	not.pred 	%p16, %p15;
	@%p16 bra 	$L__BB0_10;
	mul.wide.u32 	%rd16, %r56, 4;
	add.s64 	%rd17, %rd2, %rd16;
	ld.global.u32 	%r49, [%rd17];
	sub.s32 	%r50, %r49, %r1;
	cvt.rn.f32.s32 	%f106, %r50;
	add.s64 	%rd18, %rd1, %rd16;
	ld.global.u32 	%r51, [%rd18];
	sub.s32 	%r52, %r51, %r22;
	cvt.rn.f32.s32 	%f107, %r52;
	mul.f32 	%f108, %f107, %f107;
	fma.rn.f32 	%f109, %f106, %f106, %f108;
	setp.neu.f32 	%p17, %f109, 0f00000000;
	rcp.rn.f32 	%f110, %f109;
	selp.f32 	%f111, %f110, 0f00000000, %p17;
	mul.f32 	%f112, %f111, %f106;
	mul.f32 	%f113, %f111, %f107;
	mul.f32 	%f114, %f1, %f112;
	mul.f32 	%f115, %f20, %f114;
	fma.rn.f32 	%f128, %f111, %f115, %f128;
	mul.f32 	%f116, %f1, %f113;
	mul.f32 	%f117, %f20, %f116;
	fma.rn.f32 	%f129, %f111, %f117, %f129;
$L__BB0_10:
	add.s32 	%r53, %r3, %r1;
	cvta.to.global.u64 	%rd19, %rd9;
	mul.wide.s32 	%rd20, %r53, 4;
	add.s64 	%rd21, %rd19, %rd20;
	st.global.f32 	[%rd21], %f128;
	cvta.to.global.u64 	%rd22, %rd10;
	add.s64 	%rd23, %rd22, %rd20;
	st.global.f32 	[%rd23], %f129;
$L__BB0_11:
	ret;

}


// ===== COMPILED SASS (sm_100) =====

	.target	sm_100

	.elftype	@"ET_EXEC"


//--------------------- .note.nv.tkinfo           --------------------------
	.section	.note.nv.tkinfo,"",@"SHT_NOTE"
	.sectionflags	@"SHF_NOTE_NV_TKINFO"
	.tkinfo
        /*0018*/ 	.word	0x00000002
        /*0030*/ 	.string	""
        /*0030*/ 	.string	"ptxas"
        /*0030*/ 	.string	"Cuda compilation tools, release 13.0, V13.0.88"
        /*0030*/ 	.string	"Build cuda_13.0.r13.0/compiler.36424714_0"
        /*0030*/ 	.string	"-arch sm_100 -m 64 "



//--------------------- .note.nv.cuinfo           --------------------------
	.section	.note.nv.cuinfo,"",@"SHT_NOTE"
	.sectionflags	@"SHF_NOTE_NV_CUINFO"
        /*0018*/ 	.short	0x0002
        /*001a*/ 	.short	0x0064
        /*001c*/ 	.short	0x0082
	.zero		2


//--------------------- .nv.info                  --------------------------
	.section	.nv.info,"",@"SHT_CUDA_INFO"
	.align	4


	//----- nvinfo : EIATTR_REGCOUNT
	.align		4
        /*0000*/ 	.byte	0x04, 0x2f
        /*0002*/ 	.short	(.L_2 - .L_1)
	.align		4
.L_1:
        /*0004*/ 	.word	index@(gravity)
        /*0008*/ 	.word	0x0000001b


	//----- nvinfo : EIATTR_FRAME_SIZE
	.align		4
.L_2:
        /*000c*/ 	.byte	0x04, 0x11
        /*000e*/ 	.short	(.L_4 - .L_3)
	.align		4
.L_3:
        /*0010*/ 	.word	index@($__internal_0_$__cuda_sm20_rcp_rn_f32_slowpath)
        /*0014*/ 	.word	0x00000000


	//----- nvinfo : EIATTR_FRAME_SIZE
	.align		4
.L_4:
        /*0018*/ 	.byte	0x04, 0x11
        /*001a*/ 	.short	(.L_6 - .L_5)
	.align		4
.L_5:
        /*001c*/ 	.word	index@(gravity)
        /*0020*/ 	.word	0x00000000


	//----- nvinfo : EIATTR_MIN_STACK_SIZE
	.align		4
.L_6:
        /*0024*/ 	.byte	0x04, 0x12
        /*0026*/ 	.short	(.L_8 - .L_7)
	.align		4
.L_7:
        /*0028*/ 	.word	index@(gravity)
        /*002c*/ 	.word	0x00000000
.L_8:


//--------------------- .nv.compat                --------------------------
	.section	.nv.compat,"",@"SHT_CUDA_COMPAT_INFO"
	.align	4
        /*0000*/ 	.byte	0x02, 0x09, 0x00, 0x00, 0x02, 0x02, 0x01, 0x00, 0x02, 0x05, 0x05, 0x00, 0x03, 0x07, 0x01, 0x01
        /*0010*/ 	.byte	0x02, 0x03, 0x00, 0x00, 0x02, 0x06, 0x01, 0x00, 0x04, 0x0b, 0x08, 0x00, 0x09, 0x00, 0x00, 0x00
        /*0020*/ 	.byte	0x00, 0x00, 0x00, 0x00


//--------------------- .nv.info.gravity          --------------------------
	.section	.nv.info.gravity,"",@"SHT_CUDA_INFO"
	.sectionflags	@""
	.align	4


	//----- nvinfo : EIATTR_CUDA_API_VERSION
	.align		4
        /*0000*/ 	.byte	0x04, 0x37
        /*0002*/ 	.short	(.L_10 - .L_9)
.L_9:
        /*0004*/ 	.word	0x00000082


	//----- nvinfo : EIATTR_KPARAM_INFO
	.align		4
.L_10:
        /*0008*/ 	.byte	0x04, 0x17
        /*000a*/ 	.short	(.L_12 - .L_11)
.L_11:
        /*000c*/ 	.word	0x00000000
        /*0010*/ 	.short	0x0007
        /*0012*/ 	.short	0x0034
        /*0014*/ 	.byte	0x00, 0xf0, 0x11, 0x00


	//----- nvinfo : EIATTR_KPARAM_INFO
	.align		4
.L_12:
        /*0018*/ 	.byte	0x04, 0x17
        /*001a*/ 	.short	(.L_14 - .L_13)
.L_13:
        /*001c*/ 	.word	0x00000000
        /*0020*/ 	.short	0x0006
        /*0022*/ 	.short	0x0030
        /*0024*/ 	.byte	0x00, 0xf0, 0x11, 0x00


	//----- nvinfo : EIATTR_KPARAM_INFO
	.align		4
.L_14:
        /*0028*/ 	.byte	0x04, 0x17
        /*002a*/ 	.short	(.L_16 - .L_15)
.L_15:
        /*002c*/ 	.word	0x00000000
        /*0030*/ 	.short	0x0005
        /*0032*/ 	.short	0x0028
        /*0034*/ 	.byte	0x00, 0xf5, 0x21, 0x00


	//----- nvinfo : EIATTR_KPARAM_INFO
	.align		4
.L_16:
        /*0038*/ 	.byte	0x04, 0x17
        /*003a*/ 	.short	(.L_18 - .L_17)
.L_17:
        /*003c*/ 	.word	0x00000000
        /*0040*/ 	.short	0x0004
        /*0042*/ 	.short	0x0020
        /*0044*/ 	.byte	0x00, 0xf5, 0x21, 0x00


	//----- nvinfo : EIATTR_KPARAM_INFO
	.align		4
.L_18:
        /*0048*/ 	.byte	0x04, 0x17
        /*004a*/ 	.short	(.L_20 - .L_19)
.L_19:
        /*004c*/ 	.word	0x00000000
        /*0050*/ 	.short	0x0003
        /*0052*/ 	.short	0x0018
        /*0054*/ 	.byte	0x00, 0xf0, 0x11, 0x00


	//----- nvinfo : EIATTR_KPARAM_INFO
	.align		4
.L_20:
        /*0058*/ 	.byte	0x04, 0x17
        /*005a*/ 	.short	(.L_22 - .L_21)
.L_21:
        /*005c*/ 	.word	0x00000000
        /*0060*/ 	.short	0x0002
        /*0062*/ 	.short	0x0010
        /*0064*/ 	.byte	0x00, 0xf5, 0x21, 0x00


	//----- nvinfo : EIATTR_KPARAM_INFO
	.align		4
.L_22:
        /*0068*/ 	.byte	0x04, 0x17
        /*006a*/ 	.short	(.L_24 - .L_23)
.L_23:
        /*006c*/ 	.word	0x00000000
        /*0070*/ 	.short	0x0001
        /*0072*/ 	.short	0x0008
        /*0074*/ 	.byte	0x00, 0xf5, 0x21, 0x00


	//----- nvinfo : EIATTR_KPARAM_INFO
	.align		4
.L_24:
        /*0078*/ 	.byte	0x04, 0x17
        /*007a*/ 	.short	(.L_26 - .L_25)
.L_25:
        /*007c*/ 	.word	0x00000000
        /*0080*/ 	.short	0x0000
        /*0082*/ 	.short	0x0000
        /*0084*/ 	.byte	0x00, 0xf0, 0x11, 0x00


	//----- nvinfo : EIATTR_SPARSE_MMA_MASK
	.align		4
.L_26:
        /*0088*/ 	.byte	0x03, 0x50
        /*008a*/ 	.short	0x0000


	//----- nvinfo : EIATTR_MAXREG_COUNT
	.align		4
        /*008c*/ 	.byte	0x03, 0x1b
        /*008e*/ 	.short	0x00ff


	//----- nvinfo : EIATTR_MERCURY_ISA_VERSION
	.align		4
        /*0090*/ 	.byte	0x03, 0x5f
        /*0092*/ 	.short	0x0101


	//----- nvinfo : EIATTR_VRC_CTA_INIT_COUNT
	.align		4
        /*0094*/ 	.byte	0x02, 0x4a
	.zero		1
	.zero		1


	//----- nvinfo : EIATTR_EXIT_INSTR_OFFSETS
	.align		4
        /*0098*/ 	.byte	0x04, 0x1c
        /*009a*/ 	.short	(.L_28 - .L_27)


	//   ....[0]....
.L_27:
        /*009c*/ 	.word	0x000000c0


	//   ....[1]....
        /*00a0*/ 	.word	0x000012d0


	//----- nvinfo : EIATTR_CRS_STACK_SIZE
	.align		4
.L_28:
        /*00a4*/ 	.byte	0x04, 0x1e
        /*00a6*/ 	.short	(.L_30 - .L_29)
.L_29:
        /*00a8*/ 	.word	0x00000000


	//----- nvinfo : EIATTR_CBANK_PARAM_SIZE
	.align		4
.L_30:
        /*00ac*/ 	.byte	0x03, 0x19
        /*00ae*/ 	.short	0x0038


	//----- nvinfo : EIATTR_PARAM_CBANK
	.align		4
        /*00b0*/ 	.byte	0x04, 0x0a
        /*00b2*/ 	.short	(.L_32 - .L_31)
	.align		4
.L_31:
        /*00b4*/ 	.word	index@(.nv.constant0.gravity)
        /*00b8*/ 	.short	0x0380
        /*00ba*/ 	.short	0x0038


	//----- nvinfo : EIATTR_SW_WAR
	.align		4
.L_32:
        /*00bc*/ 	.byte	0x04, 0x36
        /*00be*/ 	.short	(.L_34 - .L_33)
.L_33:
        /*00c0*/ 	.word	0x00000008
.L_34:


//--------------------- .nv.callgraph             --------------------------
	.section	.nv.callgraph,"",@"SHT_CUDA_CALLGRAPH"
	.align	4
	.sectionentsize	8
	.align		4
        /*0000*/ 	.word	0x00000000
	.align		4
        /*0004*/ 	.word	0xffffffff
	.align		4
        /*0008*/ 	.word	0x00000000
	.align		4
        /*000c*/ 	.word	0xfffffffe
	.align		4
        /*0010*/ 	.word	0x00000000
	.align		4
        /*0014*/ 	.word	0xfffffffd
	.align		4
        /*0018*/ 	.word	0x00000000
	.align		4
        /*001c*/ 	.word	0xfffffffc


//--------------------- .nv.constant3             --------------------------
	.section	.nv.constant3,"a",@progbits
	.align	4
.nv.constant3:
	.type		G,@object
	.size		G,(.L_0 - G)
G:
        /*0000*/ 	.byte	0x6f, 0x12, 0x83, 0x3a
.L_0:


//--------------------- .text.gravity             --------------------------
	.section	.text.gravity,"ax",@progbits
	.align	128
        .global         gravity
        .type           gravity,@function
        .size           gravity,(.L_x_30 - gravity)
        .other          gravity,@"STO_CUDA_ENTRY STV_DEFAULT"
gravity:
.text.gravity:
[----:B------:R-:W-:Y:S01]  /*0000*/  LDC R1, c[0x0][0x37c] ;  /* 0x0000df00ff017b82 */ /* 0x000fe20000000800 */
[----:B------:R-:W0:Y:S07]  /*0010*/  S2R R3, SR_TID.Y ;  /* 0x0000000000037919 */ /* 0x000e2e0000002200 */
[----:B------:R-:W1:Y:S01]  /*0020*/  LDC R5, c[0x0][0x360] ;  /* 0x0000d800ff057b82 */ /* 0x000e620000000800 */
[----:B------:R-:W2:Y:S01]  /*0030*/  LDCU.64 UR6, c[0x0][0x3b0] ;  /* 0x00007600ff0677ac */ /* 0x000ea20008000a00 */
[----:B------:R-:W1:Y:S06]  /*0040*/  S2R R4, SR_TID.X ;  /* 0x0000000000047919 */ /* 0x000e6c0000002100 */
[----:B------:R-:W0:Y:S08]  /*0050*/  S2UR UR5, SR_CTAID.Y ;  /* 0x00000000000579c3 */ /* 0x000e300000002600 */
[----:B------:R-:W0:Y:S08]  /*0060*/  LDC R0, c[0x0][0x364] ;  /* 0x0000d900ff007b82 */ /* 0x000e300000000800 */
[----:B------:R-:W1:Y:S01]  /*0070*/  S2UR UR4, SR_CTAID.X ;  /* 0x00000000000479c3 */ /* 0x000e620000002500 */
[----:B0-----:R-:W-:-:S05]  /*0080*/  IMAD R3, R0, UR5, R3 ;  /* 0x0000000500037c24 */ /* 0x001fca000f8e0203 */
[----:B--2---:R-:W-:Y:S01]  /*0090*/  ISETP.GE.AND P0, PT, R3, UR7, PT ;  /* 0x0000000703007c0c */ /* 0x004fe2000bf06270 */
[----:B-1----:R-:W-:-:S05]  /*00a0*/  IMAD R4, R5, UR4, R4 ;  /* 0x0000000405047c24 */ /* 0x002fca000f8e0204 */
[----:B------:R-:W-:-:S13]  /*00b0*/  ISETP.GE.OR P0, PT, R4, UR6, P0 ;  /* 0x0000000604007c0c */ /* 0x000fda0008706670 */
[----:B------:R-:W-:Y:S05]  /*00c0*/  @P0 EXIT ;  /* 0x000000000000094d */ /* 0x000fea0003800000 */
[----:B------:R-:W0:Y:S01]  /*00d0*/  LDCU UR4, c[0x0][0x398] ;  /* 0x00007300ff0477ac */ /* 0x000e220008000800 */
[----:B------:R-:W-:Y:S01]  /*00e0*/  CS2R R20, SRZ ;  /* 0x0000000000147805 */ /* 0x000fe2000001ff00 */
[----:B------:R-:W1:Y:S01]  /*00f0*/  LDCU.64 UR14, c[0x0][0x358] ;  /* 0x00006b00ff0e77ac */ /* 0x000e620008000a00 */
[----:B0-----:R-:W-:-:S09]  /*0100*/  UISETP.GE.AND UP0, UPT, UR4, 0x1, UPT ;  /* 0x000000010400788c */ /* 0x001fd2000bf06270 */
[----:B-1----:R-:W-:Y:S05]  /*0110*/  BRA.U !UP0, `(.L_x_0) ;  /* 0x00000011084c7547 */ /* 0x002fea000b800000 */
[----:B------:R-:W-:Y:S01]  /*0120*/  UISETP.GE.U32.AND UP0, UPT, UR4, 0x4, UPT ;  /* 0x000000040400788c */ /* 0x000fe2000bf06070 */
[----:B------:R-:W-:Y:S01]  /*0130*/  HFMA2 R5, -RZ, RZ, 0, 0 ;  /* 0x00000000ff057431 */ /* 0x000fe200000001ff */
[----:B------:R-:W-:Y:S01]  /*0140*/  CS2R R20, SRZ ;  /* 0x0000000000147805 */ /* 0x000fe2000001ff00 */
[----:B------:R-:W-:-:S06]  /*0150*/  ULOP3.LUT UR12, UR4, 0x3, URZ, 0xc0, !UPT ;  /* 0x00000003040c7892 */ /* 0x000fcc000f8ec0ff */
[----:B------:R-:W-:Y:S06]  /*0160*/  BRA.U !UP0, `(.L_x_1) ;  /* 0x00000009085c7547 */ /* 0x000fec000b800000 */
[----:B------:R-:W0:Y:S01]  /*0170*/  LDCU.64 UR8, c[0x0][0x388] ;  /* 0x00007100ff0877ac */ /* 0x000e220008000a00 */
[----:B------:R-:W-:Y:S01]  /*0180*/  MOV R21, RZ ;  /* 0x000000ff00157202 */ /* 0x000fe20000000f00 */
[----:B------:R-:W1:Y:S01]  /*0190*/  LDCU.64 UR10, c[0x0][0x390] ;  /* 0x00007200ff0a77ac */ /* 0x000e620008000a00 */
[----:B------:R-:W-:Y:S01]  /*01a0*/  ULOP3.LUT UR4, UR4, 0x7ffffffc, URZ, 0xc0, !UPT ;  /* 0x7ffffffc04047892 */ /* 0x000fe2000f8ec0ff */
[----:B------:R-:W2:Y:S05]  /*01b0*/  LDCU UR13, c[0x3][URZ] ;  /* 0x00c00000ff0d77ac */ /* 0x000eaa0008000800 */
[----:B------:R-:W-:Y:S01]  /*01c0*/  MOV R5, UR4 ;  /* 0x0000000400057c02 */ /* 0x000fe20008000f00 */
[----:B------:R-:W3:Y:S01]  /*01d0*/  LDCU UR16, c[0x0][0x380] ;  /* 0x00007000ff1077ac */ /* 0x000ee20008000800 */
[----:B0-----:R-:W-:-:S02]  /*01e0*/  UIADD3 UR7, UP0, UPT, UR8, 0x8, URZ ;  /* 0x0000000808077890 */ /* 0x001fc4000ff1e0ff */
[----:B-1----:R-:W-:Y:S02]  /*01f0*/  UIADD3 UR5, UP1, UPT, UR10, 0x8, URZ ;  /* 0x000000080a057890 */ /* 0x002fe4000ff3e0ff */
[----:B------:R-:W-:Y:S02]  /*0200*/  UIADD3.X UR8, UPT, UPT, URZ, UR9, URZ, UP0, !UPT ;  /* 0x00000009ff087290 */ /* 0x000fe400087fe4ff */
[----:B------:R-:W-:Y:S01]  /*0210*/  MOV R16, UR7 ;  /* 0x0000000700107c02 */ /* 0x000fe20008000f00 */
[----:B------:R-:W-:Y:S01]  /*0220*/  UIADD3.X UR6, UPT, UPT, URZ, UR11, URZ, UP1, !UPT ;  /* 0x0000000bff067290 */ /* 0x000fe20008ffe4ff */
[----:B------:R-:W-:Y:S01]  /*0230*/  MOV R14, UR5 ;  /* 0x00000005000e7c02 */ /* 0x000fe20008000f00 */
[----:B------:R-:W-:Y:S01]  /*0240*/  UIADD3 UR9, UPT, UPT, -UR4, URZ, URZ ;  /* 0x000000ff04097290 */ /* 0x000fe2000fffe1ff */
[----:B------:R-:W-:-:S03]  /*0250*/  IMAD.U32 R17, RZ, RZ, UR8 ;  /* 0x00000008ff117e24 */ /* 0x000fc6000f8e00ff */
[----:B--23--:R-:W-:-:S08]  /*0260*/  MOV R15, UR6 ;  /* 0x00000006000f7c02 */ /* 0x00cfd00008000f00 */
.L_x_14:
[----:B------:R-:W2:Y:S04]  /*0270*/  LDG.E R0, desc[UR14][R14.64+-0x8] ;  /* 0xfffff80e0e007981 */ /* 0x000ea8000c1e1900 */
[----:B------:R-:W3:Y:S01]  /*0280*/  LDG.E R7, desc[UR14][R16.64+-0x8] ;  /* 0xfffff80e10077981 */ /* 0x000ee2000c1e1900 */
[----:B------:R-:W-:Y:S01]  /*0290*/  BSSY.RECONVERGENT B0, `(.L_x_2) ;  /* 0x0000014000007945 */ /* 0x000fe20003800200 */
[----:B--2---:R-:W-:Y:S02]  /*02a0*/  IADD3 R0, PT, PT, -R3, R0, RZ ;  /* 0x0000000003007210 */ /* 0x004fe40007ffe1ff */
[----:B---3--:R-:W-:Y:S02]  /*02b0*/  IADD3 R7, PT, PT, -R4, R7, RZ ;  /* 0x0000000704077210 */ /* 0x008fe40007ffe1ff */
[----:B------:R-:W-:-:S02]  /*02c0*/  I2FP.F32.S32 R6, R0 ;  /* 0x0000000000067245 */ /* 0x000fc40000201400 */
[----:B------:R-:W-:-:S03]  /*02d0*/  I2FP.F32.S32 R7, R7 ;  /* 0x0000000700077245 */ /* 0x000fc60000201400 */
[----:B------:R-:W-:-:S04]  /*02e0*/  FMUL R0, R6, R6 ;  /* 0x0000000606007220 */ /* 0x000fc80000400000 */
[----:B------:R-:W-:-:S05]  /*02f0*/  FFMA R11, R7, R7, R0 ;  /* 0x00000007070b7223 */ /* 0x000fca0000000000 */
[C---:B------:R-:W-:Y:S02]  /*0300*/  IADD3 R0, PT, PT, R11.reuse, 0x1800000, RZ ;  /* 0x018000000b007810 */ /* 0x040fe40007ffe0ff */
[----:B------:R-:W-:Y:S02]  /*0310*/  FSETP.NEU.AND P1, PT, R11, RZ, PT ;  /* 0x000000ff0b00720b */ /* 0x000fe40003f2d000 */
[----:B------:R-:W-:-:S04]  /*0320*/  LOP3.LUT R0, R0, 0x7f800000, RZ, 0xc0, !PT ;  /* 0x7f80000000007812 */ /* 0x000fc800078ec0ff */
[----:B------:R-:W-:-:S13]  /*0330*/  ISETP.GT.U32.AND P0, PT, R0, 0x1ffffff, PT ;  /* 0x01ffffff0000780c */ /* 0x000fda0003f04070 */
[----:B------:R-:W-:Y:S05]  /*0340*/  @P0 BRA `(.L_x_3) ;  /* 0x0000000000100947 */ /* 0x000fea0003800000 */
[----:B------:R-:W-:Y:S01]  /*0350*/  IMAD.MOV.U32 R0, RZ, RZ, R11 ;  /* 0x000000ffff007224 */ /* 0x000fe200078e000b */
[----:B------:R-:W-:-:S07]  /*0360*/  MOV R2, 0x380 ;  /* 0x0000038000027802 */ /* 0x000fce0000000f00 */
[----:B------:R-:W-:Y:S05]  /*0370*/  CALL.REL.NOINC `($__internal_0_$__cuda_sm20_rcp_rn_f32_slowpath) ;  /* 0x0000000c00d87944 */ /* 0x000fea0003c00000 */
[----:B------:R-:W-:Y:S05]  /*0380*/  BRA `(.L_x_4) ;  /* 0x0000000000107947 */ /* 0x000fea0003800000 */
.L_x_3:
[----:B------:R-:W0:Y:S02]  /*0390*/  MUFU.RCP R12, R11 ;  /* 0x0000000b000c7308 */ /* 0x000e240000001000 */
[----:B0-----:R-:W-:-:S04]  /*03a0*/  FFMA R0, R11, R12, -1 ;  /* 0xbf8000000b007423 */ /* 0x001fc8000000000c */
[----:B------:R-:W-:-:S04]  /*03b0*/  FADD.FTZ R9, -R0, -RZ ;  /* 0x800000ff00097221 */ /* 0x000fc80000010100 */
[----:B------:R-:W-:-:S07]  /*03c0*/  FFMA R12, R12, R9, R12 ;  /* 0x000000090c0c7223 */ /* 0x000fce000000000c */
.L_x_4:
[----:B------:R-:W-:Y:S05]  /*03d0*/  BSYNC.RECONVERGENT B0 ;  /* 0x0000000000007941 */ /* 0x000fea0003800200 */
.L_x_2:
[----:B------:R-:W2:Y:S04]  /*03e0*/  LDG.E R0, desc[UR14][R14.64+-0x4] ;  /* 0xfffffc0e0e007981 */ /* 0x000ea8000c1e1900 */
[----:B------:R-:W3:Y:S01]  /*03f0*/  LDG.E R9, desc[UR14][R16.64+-0x4] ;  /* 0xfffffc0e10097981 */ /* 0x000ee2000c1e1900 */
[----:B------:R-:W-:Y:S01]  /*0400*/  BSSY.RECONVERGENT B0, `(.L_x_5) ;  /* 0x000001d000007945 */ /* 0x000fe20003800200 */
[----:B--2---:R-:W-:Y:S02]  /*0410*/  IADD3 R0, PT, PT, -R3, R0, RZ ;  /* 0x0000000003007210 */ /* 0x004fe40007ffe1ff */
[----:B---3--:R-:W-:Y:S02]  /*0420*/  IADD3 R9, PT, PT, -R4, R9, RZ ;  /* 0x0000000904097210 */ /* 0x008fe40007ffe1ff */
[----:B------:R-:W-:-:S02]  /*0430*/  I2FP.F32.S32 R10, R0 ;  /* 0x00000000000a7245 */ /* 0x000fc40000201400 */
[----:B------:R-:W-:Y:S02]  /*0440*/  I2FP.F32.S32 R11, R9 ;  /* 0x00000009000b7245 */ /* 0x000fe40000201400 */
[----:B------:R-:W-:Y:S01]  /*0450*/  FSEL R9, R12, RZ, P1 ;  /* 0x000000ff0c097208 */ /* 0x000fe20000800000 */
[----:B------:R-:W-:-:S04]  /*0460*/  FMUL R0, R10, R10 ;  /* 0x0000000a0a007220 */ /* 0x000fc80000400000 */
[----:B------:R-:W-:Y:S01]  /*0470*/  FFMA R13, R11, R11, R0 ;  /* 0x0000000b0b0d7223 */ /* 0x000fe20000000000 */
[-C--:B------:R-:W-:Y:S01]  /*0480*/  FMUL R7, R7, R9.reuse ;  /* 0x0000000907077220 */ /* 0x080fe20000400000 */
[----:B------:R-:W-:-:S03]  /*0490*/  FMUL R6, R6, R9 ;  /* 0x0000000906067220 */ /* 0x000fc60000400000 */
[----:B------:R-:W-:Y:S01]  /*04a0*/  IADD3 R0, PT, PT, R13, 0x1800000, RZ ;  /* 0x018000000d007810 */ /* 0x000fe20007ffe0ff */
[----:B------:R-:W-:Y:S01]  /*04b0*/  FMUL R7, R7, UR13 ;  /* 0x0000000d07077c20 */ /* 0x000fe20008400000 */
[----:B------:R-:W-:Y:S01]  /*04c0*/  FMUL R6, R6, UR13 ;  /* 0x0000000d06067c20 */ /* 0x000fe20008400000 */
[----:B------:R-:W-:Y:S02]  /*04d0*/  FSETP.NEU.AND P1, PT, R13, RZ, PT ;  /* 0x000000ff0d00720b */ /* 0x000fe40003f2d000 */
[----:B------:R-:W-:Y:S01]  /*04e0*/  LOP3.LUT R0, R0, 0x7f800000, RZ, 0xc0, !PT ;  /* 0x7f80000000007812 */ /* 0x000fe200078ec0ff */
[----:B------:R-:W-:Y:S01]  /*04f0*/  FMUL R7, R7, UR16 ;  /* 0x0000001007077c20 */ /* 0x000fe20008400000 */
[----:B------:R-:W-:Y:S02]  /*0500*/  FMUL R6, R6, UR16 ;  /* 0x0000001006067c20 */ /* 0x000fe40008400000 */
[----:B------:R-:W-:Y:S01]  /*0510*/  ISETP.GT.U32.AND P0, PT, R0, 0x1ffffff, PT ;  /* 0x01ffffff0000780c */ /* 0x000fe20003f04070 */
[C---:B------:R-:W-:Y:S01]  /*0520*/  FFMA R20, R9.reuse, R7, R20 ;  /* 0x0000000709147223 */ /* 0x040fe20000000014 */
[----:B------:R-:W-:-:S11]  /*0530*/  FFMA R21, R9, R6, R21 ;  /* 0x0000000609157223 */ /* 0x000fd60000000015 */
[----:B------:R-:W-:Y:S05]  /*0540*/  @P0 BRA `(.L_x_6) ;  /* 0x0000000000100947 */ /* 0x000fea0003800000 */
[----:B------:R-:W-:Y:S02]  /*0550*/  MOV R0, R13 ;  /* 0x0000000d00007202 */ /* 0x000fe40000000f00 */
[----:B------:R-:W-:-:S07]  /*0560*/  MOV R2, 0x580 ;  /* 0x0000058000027802 */ /* 0x000fce0000000f00 */
[----:B------:R-:W-:Y:S05]  /*0570*/  CALL.REL.NOINC `($__internal_0_$__cuda_sm20_rcp_rn_f32_slowpath) ;  /* 0x0000000c00587944 */ /* 0x000fea0003c00000 */
[----:B------:R-:W-:Y:S05]  /*0580*/  BRA `(.L_x_7) ;  /* 0x0000000000107947 */ /* 0x000fea0003800000 */
.L_x_6:
[----:B------:R-:W0:Y:S02]  /*0590*/  MUFU.RCP R12, R13 ;  /* 0x0000000d000c7308 */ /* 0x000e240000001000 */
[----:B0-----:R-:W-:-:S04]  /*05a0*/  FFMA R0, R13, R12, -1 ;  /* 0xbf8000000d007423 */ /* 0x001fc8000000000c */
[----:B------:R-:W-:-:S04]  /*05b0*/  FADD.FTZ R7, -R0, -RZ ;  /* 0x800000ff00077221 */ /* 0x000fc80000010100 */
[----:B------:R-:W-:-:S07]  /*05c0*/  FFMA R12, R12, R7, R12 ;  /* 0x000000070c0c7223 */ /* 0x000fce000000000c */
.L_x_7:
[----:B------:R-:W-:Y:S05]  /*05d0*/  BSYNC.RECONVERGENT B0 ;  /* 0x0000000000007941 */ /* 0x000fea0003800200 */
.L_x_5:
[----:B------:R-:W2:Y:S04]  /*05e0*/  LDG.E R0, desc[UR14][R14.64] ;  /* 0x0000000e0e007981 */ /* 0x000ea8000c1e1900 */
[----:B------:R-:W3:Y:S01]  /*05f0*/  LDG.E R7, desc[UR14][R16.64] ;  /* 0x0000000e10077981 */ /* 0x000ee2000c1e1900 */
[----:B------:R-:W-:Y:S01]  /*0600*/  FSEL R9, R12, RZ, P1 ;  /* 0x000000ff0c097208 */ /* 0x000fe20000800000 */
[----:B------:R-:W-:Y:S04]  /*0610*/  BSSY.RECONVERGENT B0, `(.L_x_8) ;  /* 0x000001c000007945 */ /* 0x000fe80003800200 */
[-C--:B------:R-:W-:Y:S01]  /*0620*/  FMUL R11, R11, R9.reuse ;  /* 0x000000090b0b7220 */ /* 0x080fe20000400000 */
[----:B------:R-:W-:-:S03]  /*0630*/  FMUL R10, R10, R9 ;  /* 0x000000090a0a7220 */ /* 0x000fc60000400000 */
[----:B------:R-:W-:Y:S01]  /*0640*/  FMUL R11, R11, UR13 ;  /* 0x0000000d0b0b7c20 */ /* 0x000fe20008400000 */
[----:B------:R-:W-:-:S03]  /*0650*/  FMUL R10, R10, UR13 ;  /* 0x0000000d0a0a7c20 */ /* 0x000fc60008400000 */
[----:B------:R-:W-:Y:S01]  /*0660*/  FMUL R11, R11, UR16 ;  /* 0x000000100b0b7c20 */ /* 0x000fe20008400000 */
[----:B------:R-:W-:-:S03]  /*0670*/  FMUL R10, R10, UR16 ;  /* 0x000000100a0a7c20 */ /* 0x000fc60008400000 */
[C---:B------:R-:W-:Y:S01]  /*0680*/  FFMA R20, R9.reuse, R11, R20 ;  /* 0x0000000b09147223 */ /* 0x040fe20000000014 */
[----:B------:R-:W-:Y:S01]  /*0690*/  FFMA R21, R9, R10, R21 ;  /* 0x0000000a09157223 */ /* 0x000fe20000000015 */
[----:B--2---:R-:W-:Y:S01]  /*06a0*/  IMAD.IADD R0, R0, 0x1, -R3 ;  /* 0x0000000100007824 */ /* 0x004fe200078e0a03 */
[----:B---3--:R-:W-:-:S04]  /*06b0*/  IADD3 R7, PT, PT, -R4, R7, RZ ;  /* 0x0000000704077210 */ /* 0x008fc80007ffe1ff */
[----:B------:R-:W-:Y:S02]  /*06c0*/  I2FP.F32.S32 R6, R0 ;  /* 0x0000000000067245 */ /* 0x000fe40000201400 */
        /* <DEDUP_REMOVED lines=8> */
[----:B------:R-:W-:Y:S02]  /*0750*/  MOV R0, R13 ;  /* 0x0000000d00007202 */ /* 0x000fe40000000f00 */
[----:B------:R-:W-:-:S07]  /*0760*/  MOV R2, 0x780 ;  /* 0x0000078000027802 */ /* 0x000fce0000000f00 */
[----:B------:R-:W-:Y:S05]  /*0770*/  CALL.REL.NOINC `($__internal_0_$__cuda_sm20_rcp_rn_f32_slowpath) ;  /* 0x0000000800d87944 */ /* 0x000fea0003c00000 */
[----:B------:R-:W-:Y:S05]  /*0780*/  BRA `(.L_x_10) ;  /* 0x0000000000107947 */ /* 0x000fea0003800000 */
.L_x_9:
[----:B------:R-:W0:Y:S02]  /*0790*/  MUFU.RCP R12, R13 ;  /* 0x0000000d000c7308 */ /* 0x000e240000001000 */
[----:B0-----:R-:W-:-:S04]  /*07a0*/  FFMA R0, R13, R12, -1 ;  /* 0xbf8000000d007423 */ /* 0x001fc8000000000c */
[----:B------:R-:W-:-:S04]  /*07b0*/  FADD.FTZ R9, -R0, -RZ ;  /* 0x800000ff00097221 */ /* 0x000fc80000010100 */
[----:B------:R-:W-:-:S07]  /*07c0*/  FFMA R12, R12, R9, R12 ;  /* 0x000000090c0c7223 */ /* 0x000fce000000000c */
.L_x_10:
[----:B------:R-:W-:Y:S05]  /*07d0*/  BSYNC.RECONVERGENT B0 ;  /* 0x0000000000007941 */ /* 0x000fea0003800200 */
.L_x_8:
[----:B------:R-:W2:Y:S04]  /*07e0*/  LDG.E R0, desc[UR14][R14.64+0x4] ;  /* 0x0000040e0e007981 */ /* 0x000ea8000c1e1900 */
[----:B------:R-:W3:Y:S01]  /*07f0*/  LDG.E R9, desc[UR14][R16.64+0x4] ;  /* 0x0000040e10097981 */ /* 0x000ee2000c1e1900 */
[----:B------:R-:W-:Y:S01]  /*0800*/  BSSY.RECONVERGENT B0, `(.L_x_11) ;  /* 0x000001d000007945 */ /* 0x000fe20003800200 */
[----:B--2---:R-:W-:Y:S01]  /*0810*/  IADD3 R0, PT, PT, -R3, R0, RZ ;  /* 0x0000000003007210 */ /* 0x004fe20007ffe1ff */
[----:B---3--:R-:W-:-:S03]  /*0820*/  IMAD.IADD R9, R9, 0x1, -R4 ;  /* 0x0000000109097824 */ /* 0x008fc600078e0a04 */
[----:B------:R-:W-:Y:S02]  /*0830*/  I2FP.F32.S32 R11, R0 ;  /* 0x00000000000b7245 */ /* 0x000fe40000201400 */
[----:B------:R-:W-:-:S03]  /*0840*/  I2FP.F32.S32 R10, R9 ;  /* 0x00000009000a7245 */ /* 0x000fc60000201400 */
[----:B------:R-:W-:-:S04]  /*0850*/  FMUL R9, R11, R11 ;  /* 0x0000000b0b097220 */ /* 0x000fc80000400000 */
[----:B------:R-:W-:Y:S01]  /*0860*/  FFMA R13, R10, R10, R9 ;  /* 0x0000000a0a0d7223 */ /* 0x000fe20000000009 */
[----:B------:R-:W-:-:S04]  /*0870*/  FSEL R9, R12, RZ, P1 ;  /* 0x000000ff0c097208 */ /* 0x000fc80000800000 */
[----:B------:R-:W-:Y:S01]  /*0880*/  IADD3 R0, PT, PT, R13, 0x1800000, RZ ;  /* 0x018000000d007810 */ /* 0x000fe20007ffe0ff */
[-C--:B------:R-:W-:Y:S01]  /*0890*/  FMUL R7, R7, R9.reuse ;  /* 0x0000000907077220 */ /* 0x080fe20000400000 */
[----:B------:R-:W-:Y:S01]  /*08a0*/  FMUL R6, R6, R9 ;  /* 0x0000000906067220 */ /* 0x000fe20000400000 */
[----:B------:R-:W-:Y:S02]  /*08b0*/  FSETP.NEU.AND P1, PT, R13, RZ, PT ;  /* 0x000000ff0d00720b */ /* 0x000fe40003f2d000 */
[----:B------:R-:W-:Y:S01]  /*08c0*/  LOP3.LUT R0, R0, 0x7f800000, RZ, 0xc0, !PT ;  /* 0x7f80000000007812 */ /* 0x000fe200078ec0ff */
[----:B------:R-:W-:Y:S01]  /*08d0*/  FMUL R7, R7, UR13 ;  /* 0x0000000d07077c20 */ /* 0x000fe20008400000 */
[----:B------:R-:W-:Y:S02]  /*08e0*/  FMUL R6, R6, UR13 ;  /* 0x0000000d06067c20 */ /* 0x000fe40008400000 */
[----:B------:R-:W-:Y:S01]  /*08f0*/  ISETP.GT.U32.AND P0, PT, R0, 0x1ffffff, PT ;  /* 0x01ffffff0000780c */ /* 0x000fe20003f04070 */
[----:B------:R-:W-:Y:S01]  /*0900*/  FMUL R7, R7, UR16 ;  /* 0x0000001007077c20 */ /* 0x000fe20008400000 */
[----:B------:R-:W-:-:S03]  /*0910*/  FMUL R6, R6, UR16 ;  /* 0x0000001006067c20 */ /* 0x000fc60008400000 */
[C---:B------:R-:W-:Y:S01]  /*0920*/  FFMA R20, R9.reuse, R7, R20 ;  /* 0x0000000709147223 */ /* 0x040fe20000000014 */
[----:B------:R-:W-:-:S07]  /*0930*/  FFMA R21, R9, R6, R21 ;  /* 0x0000000609157223 */ /* 0x000fce0000000015 */
[----:B------:R-:W-:Y:S05]  /*0940*/  @P0 BRA `(.L_x_12) ;  /* 0x0000000000100947 */ /* 0x000fea0003800000 */
[----:B------:R-:W-:Y:S02]  /*0950*/  MOV R0, R13 ;  /* 0x0000000d00007202 */ /* 0x000fe40000000f00 */
[----:B------:R-:W-:-:S07]  /*0960*/  MOV R2, 0x980 ;  /* 0x0000098000027802 */ /* 0x000fce0000000f00 */
[----:B------:R-:W-:Y:S05]  /*0970*/  CALL.REL.NOINC `($__internal_0_$__cuda_sm20_rcp_rn_f32_slowpath) ;  /* 0x0000000800587944 */ /* 0x000fea0003c00000 */
[----:B------:R-:W-:Y:S05]  /*0980*/  BRA `(.L_x_13) ;  /* 0x0000000000107947 */ /* 0x000fea0003800000 */
.L_x_12:
[----:B------:R-:W0:Y:S02]  /*0990*/  MUFU.RCP R12, R13 ;  /* 0x0000000d000c7308 */ /* 0x000e240000001000 */
[----:B0-----:R-:W-:-:S04]  /*09a0*/  FFMA R0, R13, R12, -1 ;  /* 0xbf8000000d007423 */ /* 0x001fc8000000000c */
[----:B------:R-:W-:-:S04]  /*09b0*/  FADD.FTZ R7, -R0, -RZ ;  /* 0x800000ff00077221 */ /* 0x000fc80000010100 */
[----:B------:R-:W-:-:S07]  /*09c0*/  FFMA R12, R12, R7, R12 ;  /* 0x000000070c0c7223 */ /* 0x000fce000000000c */
.L_x_13:
[----:B------:R-:W-:Y:S05]  /*09d0*/  BSYNC.RECONVERGENT B0 ;  /* 0x0000000000007941 */ /* 0x000fea0003800200 */
.L_x_11:
[----:B------:R-:W-:Y:S01]  /*09e0*/  FSEL R7, R12, RZ, P1 ;  /* 0x000000ff0c077208 */ /* 0x000fe20000800000 */
[----:B------:R-:W-:Y:S01]  /*09f0*/  UIADD3 UR9, UPT, UPT, UR9, 0x4, URZ ;  /* 0x0000000409097890 */ /* 0x000fe2000fffe0ff */
[----:B------:R-:W-:Y:S02]  /*0a00*/  IADD3 R16, P0, PT, R16, 0x10, RZ ;  /* 0x0000001010107810 */ /* 0x000fe40007f1e0ff */
[----:B------:R-:W-:Y:S01]  /*0a10*/  IADD3 R14, P1, PT, R14, 0x10, RZ ;  /* 0x000000100e0e7810 */ /* 0x000fe20007f3e0ff */
[-C--:B------:R-:W-:Y:S01]  /*0a20*/  FMUL R10, R10, R7.reuse ;  /* 0x000000070a0a7220 */ /* 0x080fe20000400000 */
[----:B------:R-:W-:Y:S01]  /*0a30*/  FMUL R11, R11, R7 ;  /* 0x000000070b0b7220 */ /* 0x000fe20000400000 */
[----:B------:R-:W-:Y:S01]  /*0a40*/  UISETP.NE.AND UP0, UPT, UR9, URZ, UPT ;  /* 0x000000ff0900728c */ /* 0x000fe2000bf05270 */
[----:B------:R-:W-:Y:S01]  /*0a50*/  IADD3.X R17, PT, PT, RZ, R17, RZ, P0, !PT ;  /* 0x00000011ff117210 */ /* 0x000fe200007fe4ff */
[----:B------:R-:W-:Y:S01]  /*0a60*/  FMUL R10, R10, UR13 ;  /* 0x0000000d0a0a7c20 */ /* 0x000fe20008400000 */
[----:B------:R-:W-:Y:S01]  /*0a70*/  FMUL R11, R11, UR13 ;  /* 0x0000000d0b0b7c20 */ /* 0x000fe20008400000 */
[----:B------:R-:W-:-:S02]  /*0a80*/  IADD3.X R15, PT, PT, RZ, R15, RZ, P1, !PT ;  /* 0x0000000fff0f7210 */ /* 0x000fc40000ffe4ff */
[----:B------:R-:W-:Y:S01]  /*0a90*/  FMUL R10, R10, UR16 ;  /* 0x000000100a0a7c20 */ /* 0x000fe20008400000 */
[----:B------:R-:W-:-:S03]  /*0aa0*/  FMUL R0, R11, UR16 ;  /* 0x000000100b007c20 */ /* 0x000fc60008400000 */
[C---:B------:R-:W-:Y:S01]  /*0ab0*/  FFMA R20, R7.reuse, R10, R20 ;  /* 0x0000000a07147223 */ /* 0x040fe20000000014 */
[----:B------:R-:W-:Y:S01]  /*0ac0*/  FFMA R21, R7, R0, R21 ;  /* 0x0000000007157223 */ /* 0x000fe20000000015 */
[----:B------:R-:W-:Y:S06]  /*0ad0*/  BRA.U UP0, `(.L_x_14) ;  /* 0xfffffff500e47547 */ /* 0x000fec000b83ffff */
.L_x_1:
[----:B------:R-:W-:-:S09]  /*0ae0*/  UISETP.NE.AND UP0, UPT, UR12, URZ, UPT ;  /* 0x000000ff0c00728c */ /* 0x000fd2000bf05270 */
[----:B------:R-:W-:Y:S05]  /*0af0*/  BRA.U !UP0, `(.L_x_0) ;  /* 0x0000000508d47547 */ /* 0x000fea000b800000 */
[----:B------:R-:W-:-:S09]  /*0b00*/  UISETP.NE.AND UP0, UPT, UR12, 0x1, UPT ;  /* 0x000000010c00788c */ /* 0x000fd2000bf05270 */
[----:B------:R-:W-:Y:S05]  /*0b10*/  BRA.U !UP0, `(.L_x_15) ;  /* 0x0000000508247547 */ /* 0x000fea000b800000 */
[----:B------:R-:W0:Y:S08]  /*0b20*/  LDC.64 R14, c[0x0][0x390] ;  /* 0x0000e400ff0e7b82 */ /* 0x000e300000000a00 */
[----:B------:R-:W1:Y:S01]  /*0b30*/  LDC.64 R16, c[0x0][0x388] ;  /* 0x0000e200ff107b82 */ /* 0x000e620000000a00 */
[----:B0-----:R-:W-:-:S05]  /*0b40*/  IMAD.WIDE.U32 R14, R5, 0x4, R14 ;  /* 0x00000004050e7825 */ /* 0x001fca00078e000e */
[----:B------:R-:W2:Y:S01]  /*0b50*/  LDG.E R0, desc[UR14][R14.64] ;  /* 0x0000000e0e007981 */ /* 0x000ea2000c1e1900 */
[----:B-1----:R-:W-:-:S05]  /*0b60*/  IMAD.WIDE.U32 R16, R5, 0x4, R16 ;  /* 0x0000000405107825 */ /* 0x002fca00078e0010 */
[----:B------:R-:W3:Y:S01]  /*0b70*/  LDG.E R7, desc[UR14][R16.64] ;  /* 0x0000000e10077981 */ /* 0x000ee2000c1e1900 */
[----:B------:R-:W-:Y:S01]  /*0b80*/  BSSY.RECONVERGENT B0, `(.L_x_16) ;  /* 0x0000014000007945 */ /* 0x000fe20003800200 */
[----:B--2---:R-:W-:-:S05]  /*0b90*/  IMAD.IADD R0, R0, 0x1, -R3 ;  /* 0x0000000100007824 */ /* 0x004fca00078e0a03 */
[----:B------:R-:W-:Y:S02]  /*0ba0*/  I2FP.F32.S32 R6, R0 ;  /* 0x0000000000067245 */ /* 0x000fe40000201400 */
[----:B---3--:R-:W-:-:S03]  /*0bb0*/  IADD3 R7, PT, PT, -R4, R7, RZ ;  /* 0x0000000704077210 */ /* 0x008fc60007ffe1ff */
[----:B------:R-:W-:Y:S01]  /*0bc0*/  FMUL R0, R6, R6 ;  /* 0x0000000606007220 */ /* 0x000fe20000400000 */
[----:B------:R-:W-:-:S05]  /*0bd0*/  I2FP.F32.S32 R11, R7 ;  /* 0x00000007000b7245 */ /* 0x000fca0000201400 */
[----:B------:R-:W-:-:S05]  /*0be0*/  FFMA R9, R11, R11, R0 ;  /* 0x0000000b0b097223 */ /* 0x000fca0000000000 */
[----:B------:R-:W-:-:S04]  /*0bf0*/  IADD3 R0, PT, PT, R9, 0x1800000, RZ ;  /* 0x0180000009007810 */ /* 0x000fc80007ffe0ff */
[----:B------:R-:W-:-:S04]  /*0c00*/  LOP3.LUT R0, R0, 0x7f800000, RZ, 0xc0, !PT ;  /* 0x7f80000000007812 */ /* 0x000fc800078ec0ff */
[----:B------:R-:W-:Y:S02]  /*0c10*/  ISETP.GT.U32.AND P0, PT, R0, 0x1ffffff, PT ;  /* 0x01ffffff0000780c */ /* 0x000fe40003f04070 */
[----:B------:R-:W-:-:S11]  /*0c20*/  FSETP.NEU.AND P1, PT, R9, RZ, PT ;  /* 0x000000ff0900720b */ /* 0x000fd60003f2d000 */
[----:B------:R-:W-:Y:S05]  /*0c30*/  @P0 BRA `(.L_x_17) ;  /* 0x0000000000100947 */ /* 0x000fea0003800000 */
[----:B------:R-:W-:Y:S02]  /*0c40*/  MOV R0, R9 ;  /* 0x0000000900007202 */ /* 0x000fe40000000f00 */
[----:B------:R-:W-:-:S07]  /*0c50*/  MOV R2, 0xc70 ;  /* 0x00000c7000027802 */ /* 0x000fce0000000f00 */
[----:B------:R-:W-:Y:S05]  /*0c60*/  CALL.REL.NOINC `($__internal_0_$__cuda_sm20_rcp_rn_f32_slowpath) ;  /* 0x00000004009c7944 */ /* 0x000fea0003c00000 */
[----:B------:R-:W-:Y:S05]  /*0c70*/  BRA `(.L_x_18) ;  /* 0x0000000000107947 */ /* 0x000fea0003800000 */
.L_x_17:
[----:B------:R-:W0:Y:S02]  /*0c80*/  MUFU.RCP R12, R9 ;  /* 0x00000009000c7308 */ /* 0x000e240000001000 */
[----:B0-----:R-:W-:-:S04]  /*0c90*/  FFMA R0, R9, R12, -1 ;  /* 0xbf80000009007423 */ /* 0x001fc8000000000c */
[----:B------:R-:W-:-:S04]  /*0ca0*/  FADD.FTZ R7, -R0, -RZ ;  /* 0x800000ff00077221 */ /* 0x000fc80000010100 */
[----:B------:R-:W-:-:S07]  /*0cb0*/  FFMA R12, R12, R7, R12 ;  /* 0x000000070c0c7223 */ /* 0x000fce000000000c */
.L_x_18:
[----:B------:R-:W-:Y:S05]  /*0cc0*/  BSYNC.RECONVERGENT B0 ;  /* 0x0000000000007941 */ /* 0x000fea0003800200 */
.L_x_16:
[----:B------:R-:W2:Y:S01]  /*0cd0*/  LDG.E R14, desc[UR14][R14.64+0x4] ;  /* 0x0000040e0e0e7981 */ /* 0x000ea2000c1e1900 */
[----:B------:R-:W0:Y:S03]  /*0ce0*/  LDCU UR4, c[0x3][URZ] ;  /* 0x00c00000ff0477ac */ /* 0x000e260008000800 */
[----:B------:R-:W3:Y:S01]  /*0cf0*/  LDG.E R17, desc[UR14][R16.64+0x4] ;  /* 0x0000040e10117981 */ /* 0x000ee2000c1e1900 */
[----:B------:R-:W1:Y:S01]  /*0d00*/  LDCU UR5, c[0x0][0x380] ;  /* 0x00007000ff0577ac */ /* 0x000e620008000800 */
[----:B------:R-:W-:Y:S01]  /*0d10*/  BSSY.RECONVERGENT B0, `(.L_x_19) ;  /* 0x000001d000007945 */ /* 0x000fe20003800200 */
[----:B--2---:R-:W-:Y:S02]  /*0d20*/  IADD3 R7, PT, PT, -R3, R14, RZ ;  /* 0x0000000e03077210 */ /* 0x004fe40007ffe1ff */
[----:B---3--:R-:W-:Y:S02]  /*0d30*/  IADD3 R10, PT, PT, -R4, R17, RZ ;  /* 0x00000011040a7210 */ /* 0x008fe40007ffe1ff */
[----:B------:R-:W-:-:S02]  /*0d40*/  I2FP.F32.S32 R7, R7 ;  /* 0x0000000700077245 */ /* 0x000fc40000201400 */
[----:B------:R-:W-:-:S03]  /*0d50*/  I2FP.F32.S32 R10, R10 ;  /* 0x0000000a000a7245 */ /* 0x000fc60000201400 */
[----:B------:R-:W-:-:S04]  /*0d60*/  FMUL R9, R7, R7 ;  /* 0x0000000707097220 */ /* 0x000fc80000400000 */
[----:B------:R-:W-:Y:S01]  /*0d70*/  FFMA R13, R10, R10, R9 ;  /* 0x0000000a0a0d7223 */ /* 0x000fe20000000009 */
[----:B------:R-:W-:-:S03]  /*0d80*/  FSEL R9, R12, RZ, P1 ;  /* 0x000000ff0c097208 */ /* 0x000fc60000800000 */
[C---:B------:R-:W-:Y:S01]  /*0d90*/  VIADD R0, R13.reuse, 0x1800000 ;  /* 0x018000000d007836 */ /* 0x040fe20000000000 */
[----:B------:R-:W-:Y:S01]  /*0da0*/  FSETP.NEU.AND P1, PT, R13, RZ, PT ;  /* 0x000000ff0d00720b */ /* 0x000fe20003f2d000 */
[-C--:B------:R-:W-:Y:S01]  /*0db0*/  FMUL R11, R11, R9.reuse ;  /* 0x000000090b0b7220 */ /* 0x080fe20000400000 */
[----:B------:R-:W-:Y:S02]  /*0dc0*/  FMUL R6, R6, R9 ;  /* 0x0000000906067220 */ /* 0x000fe40000400000 */
[----:B------:R-:W-:Y:S01]  /*0dd0*/  LOP3.LUT R0, R0, 0x7f800000, RZ, 0xc0, !PT ;  /* 0x7f80000000007812 */ /* 0x000fe200078ec0ff */
[----:B0-----:R-:W-:Y:S01]  /*0de0*/  FMUL R11, R11, UR4 ;  /* 0x000000040b0b7c20 */ /* 0x001fe20008400000 */
[----:B------:R-:W-:Y:S02]  /*0df0*/  FMUL R6, R6, UR4 ;  /* 0x0000000406067c20 */ /* 0x000fe40008400000 */
[----:B------:R-:W-:Y:S01]  /*0e00*/  ISETP.GT.U32.AND P0, PT, R0, 0x1ffffff, PT ;  /* 0x01ffffff0000780c */ /* 0x000fe20003f04070 */
[----:B-1----:R-:W-:Y:S01]  /*0e10*/  FMUL R11, R11, UR5 ;  /* 0x000000050b0b7c20 */ /* 0x002fe20008400000 */
        /* <DEDUP_REMOVED lines=8> */
.L_x_20:
[----:B------:R-:W0:Y:S02]  /*0ea0*/  MUFU.RCP R12, R13 ;  /* 0x0000000d000c7308 */ /* 0x000e240000001000 */
[----:B0-----:R-:W-:-:S04]  /*0eb0*/  FFMA R0, R13, R12, -1 ;  /* 0xbf8000000d007423 */ /* 0x001fc8000000000c */
[----:B------:R-:W-:-:S04]  /*0ec0*/  FADD.FTZ R9, -R0, -RZ ;  /* 0x800000ff00097221 */ /* 0x000fc80000010100 */
[----:B------:R-:W-:-:S07]  /*0ed0*/  FFMA R12, R12, R9, R12 ;  /* 0x000000090c0c7223 */ /* 0x000fce000000000c */
.L_x_21:
[----:B------:R-:W-:Y:S05]  /*0ee0*/  BSYNC.RECONVERGENT B0 ;  /* 0x0000000000007941 */ /* 0x000fea0003800200 */
.L_x_19:
[----:B------:R-:W0:Y:S01]  /*0ef0*/  LDCU UR4, c[0x3][URZ] ;  /* 0x00c00000ff0477ac */ /* 0x000e220008000800 */
[----:B------:R-:W-:Y:S02]  /*0f00*/  FSEL R9, R12, RZ, P1 ;  /* 0x000000ff0c097208 */ /* 0x000fe40000800000 */
[----:B------:R-:W-:Y:S01]  /*0f10*/  IADD3 R5, PT, PT, R5, 0x2, RZ ;  /* 0x0000000205057810 */ /* 0x000fe20007ffe0ff */
[----:B------:R-:W1:Y:S02]  /*0f20*/  LDCU UR5, c[0x0][0x380] ;  /* 0x00007000ff0577ac */ /* 0x000e640008000800 */
[-C--:B------:R-:W-:Y:S01]  /*0f30*/  FMUL R10, R10, R9.reuse ;  /* 0x000000090a0a7220 */ /* 0x080fe20000400000 */
[----:B------:R-:W-:-:S03]  /*0f40*/  FMUL R7, R7, R9 ;  /* 0x0000000907077220 */ /* 0x000fc60000400000 */
[----:B0-----:R-:W-:Y:S01]  /*0f50*/  FMUL R10, R10, UR4 ;  /* 0x000000040a0a7c20 */ /* 0x001fe20008400000 */
[----:B------:R-:W-:-:S03]  /*0f60*/  FMUL R7, R7, UR4 ;  /* 0x0000000407077c20 */ /* 0x000fc60008400000 */
[----:B-1----:R-:W-:Y:S01]  /*0f70*/  FMUL R10, R10, UR5 ;  /* 0x000000050a0a7c20 */ /* 0x002fe20008400000 */
[----:B------:R-:W-:-:S03]  /*0f80*/  FMUL R0, R7, UR5 ;  /* 0x0000000507007c20 */ /* 0x000fc60008400000 */
[C---:B------:R-:W-:Y:S01]  /*0f90*/  FFMA R20, R9.reuse, R10, R20 ;  /* 0x0000000a09147223 */ /* 0x040fe20000000014 */
[----:B------:R-:W-:-:S07]  /*0fa0*/  FFMA R21, R9, R0, R21 ;  /* 0x0000000009157223 */ /* 0x000fce0000000015 */
.L_x_15:
[----:B------:R-:W0:Y:S02]  /*0fb0*/  LDCU UR4, c[0x0][0x398] ;  /* 0x00007300ff0477ac */ /* 0x000e240008000800 */
[----:B0-----:R-:W-:-:S04]  /*0fc0*/  ULOP3.LUT UR4, UR4, 0x1, URZ, 0xc0, !UPT ;  /* 0x0000000104047892 */ /* 0x001fc8000f8ec0ff */
[----:B------:R-:W-:-:S09]  /*0fd0*/  UISETP.NE.U32.AND UP0, UPT, UR4, 0x1, UPT ;  /* 0x000000010400788c */ /* 0x000fd2000bf05070 */
[----:B------:R-:W-:Y:S05]  /*0fe0*/  BRA.U UP0, `(.L_x_0) ;  /* 0x0000000100987547 */ /* 0x000fea000b800000 */
[----:B------:R-:W0:Y:S08]  /*0ff0*/  LDC.64 R10, c[0x0][0x390] ;  /* 0x0000e400ff0a7b82 */ /* 0x000e300000000a00 */
[----:B------:R-:W1:Y:S01]  /*1000*/  LDC.64 R8, c[0x0][0x388] ;  /* 0x0000e200ff087b82 */ /* 0x000e620000000a00 */
[----:B0-----:R-:W-:-:S06]  /*1010*/  IMAD.WIDE.U32 R10, R5, 0x4, R10 ;  /* 0x00000004050a7825 */ /* 0x001fcc00078e000a */
[----:B------:R-:W2:Y:S01]  /*1020*/  LDG.E R10, desc[UR14][R10.64] ;  /* 0x0000000e0a0a7981 */ /* 0x000ea2000c1e1900 */
[----:B-1----:R-:W-:-:S06]  /*1030*/  IMAD.WIDE.U32 R8, R5, 0x4, R8 ;  /* 0x0000000405087825 */ /* 0x002fcc00078e0008 */
[----:B------:R-:W3:Y:S01]  /*1040*/  LDG.E R9, desc[UR14][R8.64] ;  /* 0x0000000e08097981 */ /* 0x000ee2000c1e1900 */
[----:B------:R-:W-:Y:S01]  /*1050*/  BSSY.RECONVERGENT B0, `(.L_x_22) ;  /* 0x0000014000007945 */ /* 0x000fe20003800200 */
[----:B--2---:R-:W-:-:S04]  /*1060*/  IADD3 R5, PT, PT, -R3, R10, RZ ;  /* 0x0000000a03057210 */ /* 0x004fc80007ffe1ff */
        /* <DEDUP_REMOVED lines=10> */
[----:B------:R-:W-:Y:S01]  /*1110*/  IMAD.MOV.U32 R0, RZ, RZ, R13 ;  /* 0x000000ffff007224 */ /* 0x000fe200078e000d */
[----:B------:R-:W-:-:S07]  /*1120*/  MOV R2, 0x1140 ;  /* 0x0000114000027802 */ /* 0x000fce0000000f00 */
[----:B------:R-:W-:Y:S05]  /*1130*/  CALL.REL.NOINC `($__internal_0_$__cuda_sm20_rcp_rn_f32_slowpath) ;  /* 0x0000000000687944 */ /* 0x000fea0003c00000 */
[----:B------:R-:W-:Y:S05]  /*1140*/  BRA `(.L_x_24) ;  /* 0x0000000000107947 */ /* 0x000fea0003800000 */
.L_x_23:
[----:B------:R-:W0:Y:S02]  /*1150*/  MUFU.RCP R12, R13 ;  /* 0x0000000d000c7308 */ /* 0x000e240000001000 */
[----:B0-----:R-:W-:-:S04]  /*1160*/  FFMA R0, R13, R12, -1 ;  /* 0xbf8000000d007423 */ /* 0x001fc8000000000c */
[----:B------:R-:W-:-:S04]  /*1170*/  FADD.FTZ R7, -R0, -RZ ;  /* 0x800000ff00077221 */ /* 0x000fc80000010100 */
[----:B------:R-:W-:-:S07]  /*1180*/  FFMA R12, R12, R7, R12 ;  /* 0x000000070c0c7223 */ /* 0x000fce000000000c */
.L_x_24:
[----:B------:R-:W-:Y:S05]  /*1190*/  BSYNC.RECONVERGENT B0 ;  /* 0x0000000000007941 */ /* 0x000fea0003800200 */
.L_x_22:
[----:B------:R-:W0:Y:S01]  /*11a0*/  LDCU UR4, c[0x3][URZ] ;  /* 0x00c00000ff0477ac */ /* 0x000e220008000800 */
[----:B------:R-:W-:Y:S01]  /*11b0*/  FSEL R7, R12, RZ, P1 ;  /* 0x000000ff0c077208 */ /* 0x000fe20000800000 */
[----:B------:R-:W1:Y:S04]  /*11c0*/  LDCU UR5, c[0x0][0x380] ;  /* 0x00007000ff0577ac */ /* 0x000e680008000800 */
        /* <DEDUP_REMOVED lines=8> */
.L_x_0:
[----:B------:R-:W0:Y:S01]  /*1250*/  LDC.64 R6, c[0x0][0x3a0] ;  /* 0x0000e800ff067b82 */ /* 0x000e220000000a00 */
[----:B------:R-:W1:Y:S07]  /*1260*/  LDCU UR4, c[0x0][0x3b0] ;  /* 0x00007600ff0477ac */ /* 0x000e6e0008000800 */
[----:B------:R-:W2:Y:S01]  /*1270*/  LDC.64 R8, c[0x0][0x3a8] ;  /* 0x0000ea00ff087b82 */ /* 0x000ea20000000a00 */
[----:B-1----:R-:W-:-:S04]  /*1280*/  IMAD R5, R3, UR4, R4 ;  /* 0x0000000403057c24 */ /* 0x002fc8000f8e0204 */
[----:B0-----:R-:W-:-:S05]  /*1290*/  IMAD.WIDE R2, R5, 0x4, R6 ;  /* 0x0000000405027825 */ /* 0x001fca00078e0206 */
[----:B------:R-:W-:Y:S01]  /*12a0*/  STG.E desc[UR14][R2.64], R20 ;  /* 0x0000001402007986 */ /* 0x000fe2000c10190e */
[----:B--2---:R-:W-:-:S05]  /*12b0*/  IMAD.WIDE R4, R5, 0x4, R8 ;  /* 0x0000000405047825 */ /* 0x004fca00078e0208 */
[----:B------:R-:W-:Y:S01]  /*12c0*/  STG.E desc[UR14][R4.64], R21 ;  /* 0x0000001504007986 */ /* 0x000fe2000c10190e */
[----:B------:R-:W-:Y:S05]  /*12d0*/  EXIT ;  /* 0x000000000000794d */ /* 0x000fea0003800000 */
        .weak           $__internal_0_$__cuda_sm20_rcp_rn_f32_slowpath
        .type           $__internal_0_$__cuda_sm20_rcp_rn_f32_slowpath,@function
        .size           $__internal_0_$__cuda_sm20_rcp_rn_f32_slowpath,(.L_x_30 - $__internal_0_$__cuda_sm20_rcp_rn_f32_slowpath)
$__internal_0_$__cuda_sm20_rcp_rn_f32_slowpath:
[----:B------:R-:W-:Y:S01]  /*12e0*/  SHF.L.U32 R8, R0, 0x1, RZ ;  /* 0x0000000100087819 */ /* 0x000fe200000006ff */
[----:B------:R-:W-:Y:S03]  /*12f0*/  BSSY.RECONVERGENT B1, `(.L_x_25) ;  /* 0x0000030000017945 */ /* 0x000fe60003800200 */
[----:B------:R-:W-:-:S04]  /*1300*/  SHF.R.U32.HI R8, RZ, 0x18, R8 ;  /* 0x00000018ff087819 */ /* 0x000fc80000011608 */
[----:B------:R-:W-:-:S13]  /*1310*/  ISETP.NE.U32.AND P0, PT, R8, RZ, PT ;  /* 0x000000ff0800720c */ /* 0x000fda0003f05070 */
[----:B------:R-:W-:Y:S05]  /*1320*/  @P0 BRA `(.L_x_26) ;  /* 0x0000000000280947 */ /* 0x000fea0003800000 */
[----:B------:R-:W-:-:S04]  /*1330*/  SHF.L.U32 R8, R0, 0x1, RZ ;  /* 0x0000000100087819 */ /* 0x000fc800000006ff */
[----:B------:R-:W-:-:S13]  /*1340*/  ISETP.NE.AND P0, PT, R8, RZ, PT ;  /* 0x000000ff0800720c */ /* 0x000fda0003f05270 */
[----:B------:R-:W-:Y:S01]  /*1350*/  @P0 FFMA R9, R0, 1.84467440737095516160e+19, RZ ;  /* 0x5f80000000090823 */ /* 0x000fe200000000ff */
[----:B------:R-:W-:Y:S08]  /*1360*/  @!P0 MUFU.RCP R12, R0 ;  /* 0x00000000000c8308 */ /* 0x000ff00000001000 */
[----:B------:R-:W0:Y:S02]  /*1370*/  @P0 MUFU.RCP R8, R9 ;  /* 0x0000000900080308 */ /* 0x000e240000001000 */
[----:B0-----:R-:W-:-:S04]  /*1380*/  @P0 FFMA R13, R9, R8, -1 ;  /* 0xbf800000090d0423 */ /* 0x001fc80000000008 */
[----:B------:R-:W-:-:S04]  /*1390*/  @P0 FADD.FTZ R13, -R13, -RZ ;  /* 0x800000ff0d0d0221 */ /* 0x000fc80000010100 */
[----:B------:R-:W-:-:S04]  /*13a0*/  @P0 FFMA R13, R8, R13, R8 ;  /* 0x0000000d080d0223 */ /* 0x000fc80000000008 */
[----:B------:R-:W-:Y:S01]  /*13b0*/  @P0 FFMA R12, R13, 1.84467440737095516160e+19, RZ ;  /* 0x5f8000000d0c0823 */ /* 0x000fe200000000ff */
[----:B------:R-:W-:Y:S06]  /*13c0*/  BRA `(.L_x_27) ;  /* 0x0000000000887947 */ /* 0x000fec0003800000 */
.L_x_26:
[----:B------:R-:W-:-:S04]  /*13d0*/  IADD3 R9, PT, PT, R8, -0xfd, RZ ;  /* 0xffffff0308097810 */ /* 0x000fc80007ffe0ff */
[----:B------:R-:W-:-:S13]  /*13e0*/  ISETP.GT.U32.AND P0, PT, R9, 0x1, PT ;  /* 0x000000010900780c */ /* 0x000fda0003f04070 */
[----:B------:R-:W-:Y:S05]  /*13f0*/  @P0 BRA `(.L_x_28) ;  /* 0x0000000000780947 */ /* 0x000fea0003800000 */
[----:B------:R-:W-:Y:S01]  /*1400*/  LOP3.LUT R24, R0, 0x7fffff, RZ, 0xc0, !PT ;  /* 0x007fffff00187812 */ /* 0x000fe200078ec0ff */
[----:B------:R-:W-:Y:S01]  /*1410*/  HFMA2 R18, -RZ, RZ, 0, 1.78813934326171875e-07 ;  /* 0x00000003ff127431 */ /* 0x000fe200000001ff */
[----:B------:R-:W-:Y:S02]  /*1420*/  IADD3 R8, PT, PT, R8, -0xfc, RZ ;  /* 0xffffff0408087810 */ /* 0x000fe40007ffe0ff */
[----:B------:R-:W-:-:S04]  /*1430*/  LOP3.LUT R24, R24, 0x3f800000, RZ, 0xfc, !PT ;  /* 0x3f80000018187812 */ /* 0x000fc800078efcff */
[----:B------:R-:W0:Y:S01]  /*1440*/  MUFU.RCP R13, R24 ;  /* 0x00000018000d7308 */ /* 0x000e220000001000 */
[----:B------:R-:W-:Y:S01]  /*1450*/  SHF.L.U32 R18, R18, R9, RZ ;  /* 0x0000000912127219 */ /* 0x000fe200000006ff */
[----:B0-----:R-:W-:-:S04]  /*1460*/  FFMA R22, R24, R13, -1 ;  /* 0xbf80000018167423 */ /* 0x001fc8000000000d */
[----:B------:R-:W-:-:S04]  /*1470*/  FADD.FTZ R22, -R22, -RZ ;  /* 0x800000ff16167221 */ /* 0x000fc80000010100 */
[CCC-:B------:R-:W-:Y:S01]  /*1480*/  FFMA.RM R12, R13.reuse, R22.reuse, R13.reuse ;  /* 0x000000160d0c7223 */ /* 0x1c0fe2000000400d */
[----:B------:R-:W-:-:S04]  /*1490*/  FFMA.RP R13, R13, R22, R13 ;  /* 0x000000160d0d7223 */ /* 0x000fc8000000800d */
[C---:B------:R-:W-:Y:S02]  /*14a0*/  LOP3.LUT R19, R12.reuse, 0x7fffff, RZ, 0xc0, !PT ;  /* 0x007fffff0c137812 */ /* 0x040fe400078ec0ff */
[----:B------:R-:W-:Y:S02]  /*14b0*/  FSETP.NEU.FTZ.AND P0, PT, R12, R13, PT ;  /* 0x0000000d0c00720b */ /* 0x000fe40003f1d000 */
[----:B------:R-:W-:Y:S02]  /*14c0*/  LOP3.LUT R19, R19, 0x800000, RZ, 0xfc, !PT ;  /* 0x0080000013137812 */ /* 0x000fe400078efcff */
[----:B------:R-:W-:Y:S02]  /*14d0*/  SEL R12, RZ, 0xffffffff, !P0 ;  /* 0xffffffffff0c7807 */ /* 0x000fe40004000000 */
[----:B------:R-:W-:Y:S02]  /*14e0*/  LOP3.LUT R18, R18, R19, RZ, 0xc0, !PT ;  /* 0x0000001312127212 */ /* 0x000fe400078ec0ff */
[----:B------:R-:W-:-:S02]  /*14f0*/  IADD3 R12, PT, PT, -R12, RZ, RZ ;  /* 0x000000ff0c0c7210 */ /* 0x000fc40007ffe1ff */
[-C--:B------:R-:W-:Y:S02]  /*1500*/  SHF.R.U32.HI R18, RZ, R9.reuse, R18 ;  /* 0x00000009ff127219 */ /* 0x080fe40000011612 */
[--C-:B------:R-:W-:Y:S02]  /*1510*/  LOP3.LUT P0, RZ, R12, R9, R19.reuse, 0xf8, !PT ;  /* 0x000000090cff7212 */ /* 0x100fe4000780f813 */
[C---:B------:R-:W-:Y:S02]  /*1520*/  LOP3.LUT P2, RZ, R18.reuse, 0x1, RZ, 0xc0, !PT ;  /* 0x0000000112ff7812 */ /* 0x040fe4000784c0ff */
[----:B------:R-:W-:Y:S02]  /*1530*/  LOP3.LUT P3, RZ, R18, 0x2, RZ, 0xc0, !PT ;  /* 0x0000000212ff7812 */ /* 0x000fe4000786c0ff */
[----:B------:R-:W-:Y:S02]  /*1540*/  SHF.R.U32.HI R19, RZ, R8, R19 ;  /* 0x00000008ff137219 */ /* 0x000fe40000011613 */
[----:B------:R-:W-:-:S02]  /*1550*/  PLOP3.LUT P0, PT, P2, P0, P3, 0xe0, 0x0 ;  /* 0x000000000000781c */ /* 0x000fc40001701c30 */
[----:B------:R-:W-:Y:S02]  /*1560*/  LOP3.LUT P2, RZ, R0, 0x7fffff, RZ, 0xc0, !PT ;  /* 0x007fffff00ff7812 */ /* 0x000fe4000784c0ff */
[----:B------:R-:W-:-:S05]  /*1570*/  SEL R9, RZ, 0x1, !P0 ;  /* 0x00000001ff097807 */ /* 0x000fca0004000000 */
[----:B------:R-:W-:-:S05]  /*1580*/  IMAD.MOV R9, RZ, RZ, -R9 ;  /* 0x000000ffff097224 */ /* 0x000fca00078e0a09 */
[----:B------:R-:W-:-:S13]  /*1590*/  ISETP.GE.AND P0, PT, R9, RZ, PT ;  /* 0x000000ff0900720c */ /* 0x000fda0003f06270 */
[----:B------:R-:W-:-:S04]  /*15a0*/  @!P0 IADD3 R19, PT, PT, R19, 0x1, RZ ;  /* 0x0000000113138810 */ /* 0x000fc80007ffe0ff */
[----:B------:R-:W-:-:S04]  /*15b0*/  @!P2 SHF.L.U32 R19, R19, 0x1, RZ ;  /* 0x000000011313a819 */ /* 0x000fc800000006ff */
[----:B------:R-:W-:Y:S01]  /*15c0*/  LOP3.LUT R12, R19, 0x80000000, R0, 0xf8, !PT ;  /* 0x80000000130c7812 */ /* 0x000fe200078ef800 */
[----:B------:R-:W-:Y:S06]  /*15d0*/  BRA `(.L_x_27) ;  /* 0x0000000000047947 */ /* 0x000fec0003800000 */
.L_x_28:
[----:B------:R0:W1:Y:S02]  /*15e0*/  MUFU.RCP R12, R0 ;  /* 0x00000000000c7308 */ /* 0x0000640000001000 */
.L_x_27:
[----:B------:R-:W-:Y:S05]  /*15f0*/  BSYNC.RECONVERGENT B1 ;  /* 0x0000000000017941 */ /* 0x000fea0003800200 */
.L_x_25:
[----:B------:R-:W-:Y:S01]  /*1600*/  HFMA2 R9, -RZ, RZ, 0, 0 ;  /* 0x00000000ff097431 */ /* 0x000fe200000001ff */
[----:B------:R-:W-:-:S04]  /*1610*/  MOV R8, R2 ;  /* 0x0000000200087202 */ /* 0x000fc80000000f00 */
[----:B01----:R-:W-:Y:S05]  /*1620*/  RET.REL.NODEC R8 `(gravity) ;  /* 0xffffffe808747950 */ /* 0x003fea0003c3ffff */
.L_x_29:
[----:B------:R-:W-:-:S00]  /*1630*/  BRA `(.L_x_29) ;  /* 0xfffffffc00fc7947 */ /* 0x000fc0000383ffff */
[----:B------:R-:W-:-:S00]  /*1640*/  NOP ;  /* 0x0000000000007918 */ /* 0x000fc00000000000 */
        /* <DEDUP_REMOVED lines=11> */
.L_x_30:


//--------------------- .nv.shared.reserved.0     --------------------------
	.section	.nv.shared.reserved.0,"aw",@nobits
	.weak		__nv_reservedSMEM_offset_0_alias
	.size		__nv_reservedSMEM_offset_0_alias, 0, 64
	.other		__nv_reservedSMEM_offset_0_alias,@"STO_CUDA_RESERVED_SHARED STV_DEFAULT"
__nv_reservedSMEM_offset_0_alias:
	.zero		0
	.zero		64


//--------------------- .nv.constant0.gravity     --------------------------
	.section	.nv.constant0.gravity,"a",@progbits
	.sectionflags	@""
	.align	4
.nv.constant0.gravity:
	.zero		952


//--------------------- SYMBOLS --------------------------

	.type		.nv.reservedSmem.offset0,@object
	.size		.nv.reservedSmem.offset0,0x4
